//
// Generated by NVIDIA NVVM Compiler
//
// Compiler Build ID: CL-36424714
// Cuda compilation tools, release 13.0, V13.0.88
// Based on NVVM 20.0.0
//

.version 9.0
.target sm_100
.address_size 64

	// .globl	_Z14hello_from_gpuv
.extern .func  (.param .b32 func_retval0) vprintf
(
	.param .b64 vprintf_param_0,
	.param .b64 vprintf_param_1
)
;
.global .align 1 .b8 $str[23] = {72, 101, 108, 108, 111, 32, 102, 114, 111, 109, 32, 116, 104, 114, 101, 97, 100, 32, 37, 100, 33, 10};

.visible .entry _Z14hello_from_gpuv()
{
	.local .align 8 .b8 	__local_depot0[8];
	.reg .b64 	%SP;
	.reg .b64 	%SPL;
	.reg .b32 	%r<4>;
	.reg .b64 	%rd<5>;

	mov.u64 	%SPL, __local_depot0;
	cvta.local.u64 	%SP, %SPL;
	add.u64 	%rd1, %SP, 0;
	add.u64 	%rd2, %SPL, 0;
	mov.u32 	%r1, %tid.x;
	st.local.u32 	[%rd2], %r1;
	mov.u64 	%rd3, $str;
	cvta.global.u64 	%rd4, %rd3;
	{ // callseq 0, 0
	.param .b64 param0;
	st.param.b64 	[param0], %rd4;
	.param .b64 param1;
	st.param.b64 	[param1], %rd1;
	.param .b32 retval0;
	call.uni (retval0), 
	vprintf, 
	(
	param0, 
	param1
	);
	ld.param.b32 	%r2, [retval0];
	} // callseq 0
	ret;

}


// ===== COMPILED SASS (sm_100) =====

	.target	sm_100

	.elftype	@"ET_EXEC"


//--------------------- .note.nv.tkinfo           --------------------------
	.section	.note.nv.tkinfo,"",@"SHT_NOTE"
	.sectionflags	@"SHF_NOTE_NV_TKINFO"
	.tkinfo
        /*0018*/ 	.word	0x00000002
        /*0030*/ 	.string	""
        /*0030*/ 	.string	"ptxas"
        /*0030*/ 	.string	"Cuda compilation tools, release 13.0, V13.0.88"
        /*0030*/ 	.string	"Build cuda_13.0.r13.0/compiler.36424714_0"
        /*0030*/ 	.string	"-arch sm_100 -m 64 "



//--------------------- .note.nv.cuinfo           --------------------------
	.section	.note.nv.cuinfo,"",@"SHT_NOTE"
	.sectionflags	@"SHF_NOTE_NV_CUINFO"
        /*0018*/ 	.short	0x0002
        /*001a*/ 	.short	0x0064
        /*001c*/ 	.short	0x0082
	.zero		2


//--------------------- .nv.info                  --------------------------
	.section	.nv.info,"",@"SHT_CUDA_INFO"
	.align	4


	//----- nvinfo : EIATTR_REGCOUNT
	.align		4
        /*0000*/ 	.byte	0x04, 0x2f
        /*0002*/ 	.short	(.L_2 - .L_1)
	.align		4
.L_1:
        /*0004*/ 	.word	index@(_Z14hello_from_gpuv)
        /*0008*/ 	.word	0x00000018


	//----- nvinfo : EIATTR_FRAME_SIZE
	.align		4
.L_2:
        /*000c*/ 	.byte	0x04, 0x11
        /*000e*/ 	.short	(.L_4 - .L_3)
	.align		4
.L_3:
        /*0010*/ 	.word	index@(_Z14hello_from_gpuv)
        /*0014*/ 	.word	0x00000008


	//----- nvinfo : EIATTR_MIN_STACK_SIZE
	.align		4
.L_4:
        /*0018*/ 	.byte	0x04, 0x12
        /*001a*/ 	.short	(.L_6 - .L_5)
	.align		4
.L_5:
        /*001c*/ 	.word	index@(_Z14hello_from_gpuv)
        /*0020*/ 	.word	0x00000008
.L_6:


//--------------------- .nv.compat                --------------------------
	.section	.nv.compat,"",@"SHT_CUDA_COMPAT_INFO"
	.align	4
        /*0000*/ 	.byte	0x02, 0x09, 0x00, 0x00, 0x02, 0x02, 0x01, 0x00, 0x02, 0x05, 0x05, 0x00, 0x03, 0x07, 0x01, 0x01
        /*0010*/ 	.byte	0x02, 0x03, 0x00, 0x00, 0x02, 0x06, 0x01, 0x00, 0x04, 0x0b, 0x08, 0x00, 0x09, 0x00, 0x00, 0x00
        /*0020*/ 	.byte	0x00, 0x00, 0x00, 0x00


//--------------------- .nv.info._Z14hello_from_gpuv --------------------------
	.section	.nv.info._Z14hello_from_gpuv,"",@"SHT_CUDA_INFO"
	.sectionflags	@""
	.align	4


	//----- nvinfo : EIATTR_CUDA_API_VERSION
	.align		4
        /*0000*/ 	.byte	0x04, 0x37
        /*0002*/ 	.short	(.L_8 - .L_7)
.L_7:
        /*0004*/ 	.word	0x00000082


	//----- nvinfo : EIATTR_SPARSE_MMA_MASK
	.align		4
.L_8:
        /*0008*/ 	.byte	0x03, 0x50
        /*000a*/ 	.short	0x0000


	//----- nvinfo : EIATTR_MAXREG_COUNT
	.align		4
        /*000c*/ 	.byte	0x03, 0x1b
        /*000e*/ 	.short	0x00ff


	//----- nvinfo : EIATTR_EXTERNS
	.align		4
        /*0010*/ 	.byte	0x04, 0x0f
        /*0012*/ 	.short	(.L_10 - .L_9)


	//   ....[0]....
	.align		4
.L_9:
        /*0014*/ 	.word	index@(vprintf)


	//----- nvinfo : EIATTR_MERCURY_ISA_VERSION
	.align		4
.L_10:
        /*0018*/ 	.byte	0x03, 0x5f
        /*001a*/ 	.short	0x0101


	//----- nvinfo : EIATTR_VRC_CTA_INIT_COUNT
	.align		4
        /*001c*/ 	.byte	0x02, 0x4a
	.zero		1
	.zero		1


	//----- nvinfo : EIATTR_SYSCALL_OFFSETS
	.align		4
        /*0020*/ 	.byte	0x04, 0x46
        /*0022*/ 	.short	(.L_12 - .L_11)


	//   ....[0]....
.L_11:
        /*0024*/ 	.word	0x000000e0


	//----- nvinfo : EIATTR_EXIT_INSTR_OFFSETS
	.align		4
.L_12:
        /*0028*/ 	.byte	0x04, 0x1c
        /*002a*/ 	.short	(.L_14 - .L_13)


	//   ....[0]....
.L_13:
        /*002c*/ 	.word	0x000000f0


	//----- nvinfo : EIATTR_SW_WAR
	.align		4
.L_14:
        /*0030*/ 	.byte	0x04, 0x36
        /*0032*/ 	.short	(.L_16 - .L_15)
.L_15:
        /*0034*/ 	.word	0x00000008
.L_16:


//--------------------- .nv.callgraph             --------------------------
	.section	.nv.callgraph,"",@"SHT_CUDA_CALLGRAPH"
	.align	4
	.sectionentsize	8
	.align		4
        /*0000*/ 	.word	0x00000000
	.align		4
        /*0004*/ 	.word	0xffffffff
	.align		4
        /*0008*/ 	.word	index@(_Z14hello_from_gpuv)
	.align		4
        /*000c*/ 	.word	index@(vprintf)
	.align		4
        /*0010*/ 	.word	0x00000000
	.align		4
        /*0014*/ 	.word	0xfffffffe
	.align		4
        /*0018*/ 	.word	0x00000000
	.align		4
        /*001c*/ 	.word	0xfffffffd
	.align		4
        /*0020*/ 	.word	0x00000000
	.align		4
        /*0024*/ 	.word	0xfffffffc


//--------------------- .nv.constant4             --------------------------
	.section	.nv.constant4,"a",@progbits
	.align	8
	.align		8
.nv.constant4:
        /*0000*/ 	.dword	vprintf
	.align		8
        /*0008*/ 	.dword	$str


//--------------------- .text._Z14hello_from_gpuv --------------------------
	.section	.text._Z14hello_from_gpuv,"ax",@progbits
	.align	128
        .global         _Z14hello_from_gpuv
        .type           _Z14hello_from_gpuv,@function
        .size           _Z14hello_from_gpuv,(.L_x_2 - _Z14hello_from_gpuv)
        .other          _Z14hello_from_gpuv,@"STO_CUDA_ENTRY STV_DEFAULT"
_Z14hello_from_gpuv:
.text._Z14hello_from_gpuv:
[----:B------:R-:W0:Y:S01]  /*0000*/  LDC R1, c[0x0][0x37c] ;  /* 0x0000df00ff017b82 */ /* 0x000e220000000800 */
[----:B------:R-:W1:Y:S01]  /*0010*/  S2R R8, SR_TID.X ;  /* 0x0000000000087919 */ /* 0x000e620000002100 */
[----:B0-----:R-:W-:Y:S01]  /*0020*/  VIADD R1, R1, 0xfffffff8 ;  /* 0xfffffff801017836 */ /* 0x001fe20000000000 */
[----:B------:R-:W-:Y:S01]  /*0030*/  MOV R0, 0x0 ;  /* 0x0000000000007802 */ /* 0x000fe20000000f00 */
[----:B------:R-:W0:Y:S04]  /*0040*/  LDCU UR4, c[0x0][0x2f8] ;  /* 0x00005f00ff0477ac */ /* 0x000e280008000800 */
[----:B------:R2:W3:Y:S01]  /*0050*/  LDC.64 R2, c[0x4][R0] ;  /* 0x0100000000027b82 */ /* 0x0004e20000000a00 */
[----:B------:R-:W4:Y:S01]  /*0060*/  LDCU.64 UR6, c[0x4][0x8] ;  /* 0x01000100ff0677ac */ /* 0x000f220008000a00 */
[----:B------:R-:W5:Y:S01]  /*0070*/  LDCU UR5, c[0x0][0x2fc] ;  /* 0x00005f80ff0577ac */ /* 0x000f620008000800 */
[----:B0-----:R-:W-:Y:S01]  /*0080*/  IADD3 R6, P0, PT, R1, UR4, RZ ;  /* 0x0000000401067c10 */ /* 0x001fe2000ff1e0ff */
[----:B----4-:R-:W-:Y:S01]  /*0090*/  IMAD.U32 R4, RZ, RZ, UR6 ;  /* 0x00000006ff047e24 */ /* 0x010fe2000f8e00ff */
[----:B------:R-:W-:-:S03]  /*00a0*/  MOV R5, UR7 ;  /* 0x0000000700057c02 */ /* 0x000fc60008000f00 */
[----:B-----5:R-:W-:Y:S01]  /*00b0*/  IMAD.X R7, RZ, RZ, UR5, P0 ;  /* 0x00000005ff077e24 */ /* 0x020fe200080e06ff */
[----:B-1----:R2:W-:Y:S07]  /*00c0*/  STL [R1], R8 ;  /* 0x0000000801007387 */ /* 0x0025ee0000100800 */
[----:B------:R-:W-:-:S07]  /*00d0*/  LEPC R20, `(.L_x_0) ;  /* 0x000000001014794e */ /* 0x000fce0000000000 */
[----:B--23--:R-:W-:Y:S05]  /*00e0*/  CALL.ABS.NOINC R2 ;  /* 0x0000000002007343 */ /* 0x00cfea0003c00000 */
.L_x_0:
[----:B------:R-:W-:Y:S05]  /*00f0*/  EXIT ;  /* 0x000000000000794d */ /* 0x000fea0003800000 */
.L_x_1:
[----:B------:R-:W-:-:S00]  /*0100*/  BRA `(.L_x_1) ;  /* 0xfffffffc00fc7947 */ /* 0x000fc0000383ffff */
[----:B------:R-:W-:-:S00]  /*0110*/  NOP ;  /* 0x0000000000007918 */ /* 0x000fc00000000000 */
        /* <DEDUP_REMOVED lines=14> */
.L_x_2:


//--------------------- .nv.global.init           --------------------------
	.section	.nv.global.init,"aw",@progbits
.nv.global.init:
	.type		$str,@object
	.size		$str,(.L_0 - $str)
$str:
        /*0000*/ 	.byte	0x48, 0x65, 0x6c, 0x6c, 0x6f, 0x20, 0x66, 0x72, 0x6f, 0x6d, 0x20, 0x74, 0x68, 0x72, 0x65, 0x61
        /*0010*/ 	.byte	0x64, 0x20, 0x25, 0x64, 0x21, 0x0a, 0x00
.L_0:


//--------------------- .nv.shared.reserved.0     --------------------------
	.section	.nv.shared.reserved.0,"aw",@nobits
	.weak		__nv_reservedSMEM_offset_0_alias
	.size		__nv_reservedSMEM_offset_0_alias, 0, 64
	.other		__nv_reservedSMEM_offset_0_alias,@"STO_CUDA_RESERVED_SHARED STV_DEFAULT"
__nv_reservedSMEM_offset_0_alias:
	.zero		0
	.zero		64


//--------------------- .nv.constant0._Z14hello_from_gpuv --------------------------
	.section	.nv.constant0._Z14hello_from_gpuv,"a",@progbits
	.sectionflags	@""
	.align	4
.nv.constant0._Z14hello_from_gpuv:
	.zero		896


//--------------------- SYMBOLS --------------------------

	.type		.nv.reservedSmem.offset0,@object
	.size		.nv.reservedSmem.offset0,0x4
	.type		vprintf,@function
